	.headerflags	@"EF_CUDA_TEXMODE_UNIFIED EF_CUDA_64BIT_ADDRESS EF_CUDA_SM89 EF_CUDA_VIRTUAL_SM(EF_CUDA_SM89)"
	.elftype	@"ET_EXEC"


//--------------------- .nv.info                  --------------------------
	.section	.nv.info,"",@"SHT_CUDA_INFO"
	.align	4


	//----- nvinfo : EIATTR_REGCOUNT
	.align		4
        /*0000*/ 	.byte	0x04, 0x2f
        /*0002*/ 	.short	(.L_1 - .L_0)
	.align		4
.L_0:
        /*0004*/ 	.word	index@(triton_per_fused_add_expand_mul_neg_pow_select_sum_unsqueeze_36)
        /*0008*/ 	.word	0x00000013


	//----- nvinfo : EIATTR_FRAME_SIZE
	.align		4
.L_1:
        /*000c*/ 	.byte	0x04, 0x11
        /*000e*/ 	.short	(.L_3 - .L_2)
	.align		4
.L_2:
        /*0010*/ 	.word	index@(triton_per_fused_add_expand_mul_neg_pow_select_sum_unsqueeze_36)
        /*0014*/ 	.word	0x00000000


	//----- nvinfo : EIATTR_MIN_STACK_SIZE
	.align		4
.L_3:
        /*0018*/ 	.byte	0x04, 0x12
        /*001a*/ 	.short	(.L_5 - .L_4)
	.align		4
.L_4:
        /*001c*/ 	.word	index@(triton_per_fused_add_expand_mul_neg_pow_select_sum_unsqueeze_36)
        /*0020*/ 	.word	0x00000000
.L_5:


//--------------------- .nv.info.triton_per_fused_add_expand_mul_neg_pow_select_sum_unsqueeze_36 --------------------------
	.section	.nv.info.triton_per_fused_add_expand_mul_neg_pow_select_sum_unsqueeze_36,"",@"SHT_CUDA_INFO"
	.sectionflags	@""
	.align	4


	//----- nvinfo : EIATTR_CUDA_API_VERSION
	.align		4
        /*0000*/ 	.byte	0x04, 0x37
        /*0002*/ 	.short	(.L_7 - .L_6)
.L_6:
        /*0004*/ 	.word	0x00000080


	//----- nvinfo : EIATTR_PARAM_CBANK
	.align		4
.L_7:
        /*0008*/ 	.byte	0x04, 0x0a
        /*000a*/ 	.short	(.L_9 - .L_8)
	.align		4
.L_8:
        /*000c*/ 	.word	index@(.nv.constant0.triton_per_fused_add_expand_mul_neg_pow_select_sum_unsqueeze_36)
        /*0010*/ 	.short	0x0160
        /*0012*/ 	.short	0x0030


	//----- nvinfo : EIATTR_CBANK_PARAM_SIZE
	.align		4
.L_9:
        /*0014*/ 	.byte	0x03, 0x19
        /*0016*/ 	.short	0x0030


	//----- nvinfo : EIATTR_KPARAM_INFO
	.align		4
        /*0018*/ 	.byte	0x04, 0x17
        /*001a*/ 	.short	(.L_11 - .L_10)
.L_10:
        /*001c*/ 	.word	0x00000000
        /*0020*/ 	.short	0x0005
        /*0022*/ 	.short	0x0028
        /*0024*/ 	.byte	0x00, 0xf4, 0x21, 0x00


	//----- nvinfo : EIATTR_KPARAM_INFO
	.align		4
.L_11:
        /*0028*/ 	.byte	0x04, 0x17
        /*002a*/ 	.short	(.L_13 - .L_12)
.L_12:
        /*002c*/ 	.word	0x00000000
        /*0030*/ 	.short	0x0004
        /*0032*/ 	.short	0x0020
        /*0034*/ 	.byte	0x00, 0xf0, 0x11, 0x00


	//----- nvinfo : EIATTR_KPARAM_INFO
	.align		4
.L_13:
        /*0038*/ 	.byte	0x04, 0x17
        /*003a*/ 	.short	(.L_15 - .L_14)
.L_14:
        /*003c*/ 	.word	0x00000000
        /*0040*/ 	.short	0x0003
        /*0042*/ 	.short	0x0018
        /*0044*/ 	.byte	0x00, 0xf4, 0x21, 0x00


	//----- nvinfo : EIATTR_KPARAM_INFO
	.align		4
.L_15:
        /*0048*/ 	.byte	0x04, 0x17
        /*004a*/ 	.short	(.L_17 - .L_16)
.L_16:
        /*004c*/ 	.word	0x00000000
        /*0050*/ 	.short	0x0002
        /*0052*/ 	.short	0x0010
        /*0054*/ 	.byte	0x00, 0xf4, 0x21, 0x00


	//----- nvinfo : EIATTR_KPARAM_INFO
	.align		4
.L_17:
        /*0058*/ 	.byte	0x04, 0x17
        /*005a*/ 	.short	(.L_19 - .L_18)
.L_18:
        /*005c*/ 	.word	0x00000000
        /*0060*/ 	.short	0x0001
        /*0062*/ 	.short	0x0008
        /*0064*/ 	.byte	0x00, 0xf4, 0x21, 0x00


	//----- nvinfo : EIATTR_KPARAM_INFO
	.align		4
.L_19:
        /*0068*/ 	.byte	0x04, 0x17
        /*006a*/ 	.short	(.L_21 - .L_20)
.L_20:
        /*006c*/ 	.word	0x00000000
        /*0070*/ 	.short	0x0000
        /*0072*/ 	.short	0x0000
        /*0074*/ 	.byte	0x00, 0xf4, 0x21, 0x00


	//----- nvinfo : EIATTR_MAXREG_COUNT
	.align		4
.L_21:
        /*0078*/ 	.byte	0x03, 0x1b
        /*007a*/ 	.short	0x00ff


	//----- nvinfo : EIATTR_COOP_GROUP_MASK_REGIDS
	.align		4
        /*007c*/ 	.byte	0x04, 0x29
        /*007e*/ 	.short	(.L_23 - .L_22)


	//   ....[0]....
.L_22:
        /*0080*/ 	.word	0xffffffff


	//   ....[1]....
        /*0084*/ 	.word	0xffffffff


	//   ....[2]....
        /*0088*/ 	.word	0xffffffff


	//   ....[3]....
        /*008c*/ 	.word	0xffffffff


	//   ....[4]....
        /*0090*/ 	.word	0xffffffff


	//   ....[5]....
        /*0094*/ 	.word	0xffffffff


	//----- nvinfo : EIATTR_COOP_GROUP_INSTR_OFFSETS
	.align		4
.L_23:
        /*0098*/ 	.byte	0x04, 0x28
        /*009a*/ 	.short	(.L_25 - .L_24)


	//   ....[0]....
.L_24:
        /*009c*/ 	.word	0x00000110


	//   ....[1]....
        /*00a0*/ 	.word	0x00000130


	//   ....[2]....
        /*00a4*/ 	.word	0x00000150


	//   ....[3]....
        /*00a8*/ 	.word	0x00000170


	//   ....[4]....
        /*00ac*/ 	.word	0x00000190


	//   ....[5]....
        /*00b0*/ 	.word	0x00000230


	//----- nvinfo : EIATTR_EXIT_INSTR_OFFSETS
	.align		4
.L_25:
        /*00b4*/ 	.byte	0x04, 0x1c
        /*00b6*/ 	.short	(.L_27 - .L_26)


	//   ....[0]....
.L_26:
        /*00b8*/ 	.word	0x00000300


	//----- nvinfo : EIATTR_REQNTID
	.align		4
.L_27:
        /*00bc*/ 	.byte	0x04, 0x10
        /*00be*/ 	.short	(.L_29 - .L_28)
.L_28:
        /*00c0*/ 	.word	0x00000040
        /*00c4*/ 	.word	0x00000001
        /*00c8*/ 	.word	0x00000001
.L_29:


//--------------------- .nv.callgraph             --------------------------
	.section	.nv.callgraph,"",@"SHT_CUDA_CALLGRAPH"
	.align	4
	.sectionentsize	8
	.align		4
        /*0000*/ 	.word	0x00000000
	.align		4
        /*0004*/ 	.word	0xffffffff
	.align		4
        /*0008*/ 	.word	0x00000000
	.align		4
        /*000c*/ 	.word	0xfffffffe
	.align		4
        /*0010*/ 	.word	0x00000000
	.align		4
        /*0014*/ 	.word	0xfffffffd
	.align		4
        /*0018*/ 	.word	0x00000000
	.align		4
        /*001c*/ 	.word	0xfffffffc


//--------------------- .nv.rel.action            --------------------------
	.section	.nv.rel.action,"",@"SHT_CUDA_RELOCINFO"
	.align	8
	.sectionentsize	8
        /*0000*/ 	.byte	0x73, 0x00, 0x00, 0x00, 0x00, 0x00, 0x00, 0x00, 0x00, 0x00, 0x00, 0x11, 0x25, 0x00, 0x05, 0x36


//--------------------- .nv.constant0.triton_per_fused_add_expand_mul_neg_pow_select_sum_unsqueeze_36 --------------------------
	.section	.nv.constant0.triton_per_fused_add_expand_mul_neg_pow_select_sum_unsqueeze_36,"a",@progbits
	.sectionflags	@""
	.align	4
.nv.constant0.triton_per_fused_add_expand_mul_neg_pow_select_sum_unsqueeze_36:
	.zero		400


//--------------------- .text.triton_per_fused_add_expand_mul_neg_pow_select_sum_unsqueeze_36 --------------------------
	.section	.text.triton_per_fused_add_expand_mul_neg_pow_select_sum_unsqueeze_36,"ax",@progbits
	.sectionflags	@"SHF_BARRIERS=1"
	.sectioninfo	@"SHI_REGISTERS=19"
	.align	128
        .global         triton_per_fused_add_expand_mul_neg_pow_select_sum_unsqueeze_36
        .type           triton_per_fused_add_expand_mul_neg_pow_select_sum_unsqueeze_36,@function
        .size           triton_per_fused_add_expand_mul_neg_pow_select_sum_unsqueeze_36,(.L_x_1 - triton_per_fused_add_expand_mul_neg_pow_select_sum_unsqueeze_36)
        .other          triton_per_fused_add_expand_mul_neg_pow_select_sum_unsqueeze_36,@"STO_CUDA_ENTRY STV_DEFAULT"
triton_per_fused_add_expand_mul_neg_pow_select_sum_unsqueeze_36:
.text.triton_per_fused_add_expand_mul_neg_pow_select_sum_unsqueeze_36:
[----:B------:R-:W-:Y:S02]  /*0000*/  MOV R1, c[0x0][0x28] ;  /* 0x00000a0000017a02 */ /* 0x000fe40000000f00 */
[----:B------:R-:W0:Y:S01]  /*0010*/  S2R R16, SR_TID.X ;  /* 0x0000000000107919 */ /* 0x000e220000002100 */
[----:B------:R-:W-:Y:S01]  /*0020*/  MOV R3, 0x4 ;  /* 0x0000000400037802 */ /* 0x000fe20000000f00 */
[----:B------:R-:W-:Y:S01]  /*0030*/  ULDC.64 UR4, c[0x0][0x118] ;  /* 0x0000460000047ab9 */ /* 0x000fe20000000a00 */
[----:B0-----:R-:W-:-:S05]  /*0040*/  LOP3.LUT R2, R16, 0x3f, RZ, 0xc0, !PT ;  /* 0x0000003f10027812 */ /* 0x001fca00078ec0ff */
[----:B------:R-:W-:-:S04]  /*0050*/  IMAD.WIDE.U32 R4, R2, R3, c[0x0][0x168] ;  /* 0x00005a0002047625 */ /* 0x000fc800078e0003 */
[CC--:B------:R-:W-:Y:S02]  /*0060*/  IMAD.WIDE.U32 R6, R2.reuse, R3.reuse, c[0x0][0x170] ;  /* 0x00005c0002067625 */ /* 0x0c0fe400078e0003 */
[----:B------:R-:W2:Y:S04]  /*0070*/  LDG.E R4, [R4.64] ;  /* 0x0000000404047981 */ /* 0x000ea8000c1e1900 */
[----:B------:R-:W2:Y:S01]  /*0080*/  LDG.E R7, [R6.64+0xa00] ;  /* 0x000a000406077981 */ /* 0x000ea2000c1e1900 */
[----:B------:R-:W-:Y:S01]  /*0090*/  MOV R8, c[0x0][0x178] ;  /* 0x00005e0000087a02 */ /* 0x000fe20000000f00 */
[----:B------:R-:W-:Y:S01]  /*00a0*/  IMAD.WIDE.U32 R2, R2, R3, c[0x0][0x160] ;  /* 0x0000580002027625 */ /* 0x000fe200078e0003 */
[----:B------:R-:W-:-:S04]  /*00b0*/  MOV R9, c[0x0][0x17c] ;  /* 0x00005f0000097a02 */ /* 0x000fc80000000f00 */
[----:B------:R-:W3:Y:S04]  /*00c0*/  LDG.E R11, [R2.64] ;  /* 0x00000004020b7981 */ /* 0x000ee8000c1e1900 */
[----:B------:R0:W4:Y:S01]  /*00d0*/  LDG.E R8, [R8.64] ;  /* 0x0000000408087981 */ /* 0x000122000c1e1900 */
[C---:B------:R-:W-:Y:S02]  /*00e0*/  LOP3.LUT P0, RZ, R16.reuse, 0x1f, RZ, 0xc0, !PT ;  /* 0x0000001f10ff7812 */ /* 0x040fe4000780c0ff */
[----:B------:R-:W-:Y:S01]  /*00f0*/  ISETP.GE.AND P1, PT, R16, 0x2, PT ;  /* 0x000000021000780c */ /* 0x000fe20003f26270 */
[----:B--2---:R-:W-:-:S05]  /*0100*/  FMUL R0, R4, R7 ;  /* 0x0000000704007220 */ /* 0x004fca0000400000 */
[----:B------:R-:W1:Y:S02]  /*0110*/  SHFL.BFLY PT, R13, R0, 0x10, 0x1f ;  /* 0x0e001f00000d7f89 */ /* 0x000e6400000e0000 */
[----:B-1----:R-:W-:-:S05]  /*0120*/  FFMA R13, R4, R7, R13 ;  /* 0x00000007040d7223 */ /* 0x002fca000000000d */
[----:B------:R-:W1:Y:S02]  /*0130*/  SHFL.BFLY PT, R10, R13, 0x8, 0x1f ;  /* 0x0d001f000d0a7f89 */ /* 0x000e6400000e0000 */
[----:B-1----:R-:W-:-:S05]  /*0140*/  FADD R10, R13, R10 ;  /* 0x0000000a0d0a7221 */ /* 0x002fca0000000000 */
[----:B------:R-:W1:Y:S02]  /*0150*/  SHFL.BFLY PT, R5, R10, 0x4, 0x1f ;  /* 0x0c801f000a057f89 */ /* 0x000e6400000e0000 */
[----:B-1----:R-:W-:-:S05]  /*0160*/  FADD R5, R10, R5 ;  /* 0x000000050a057221 */ /* 0x002fca0000000000 */
[----:B------:R-:W1:Y:S02]  /*0170*/  SHFL.BFLY PT, R6, R5, 0x2, 0x1f ;  /* 0x0c401f0005067f89 */ /* 0x000e6400000e0000 */
[----:B-1----:R-:W-:-:S05]  /*0180*/  FADD R6, R5, R6 ;  /* 0x0000000605067221 */ /* 0x002fca0000000000 */
[----:B0-----:R-:W0:Y:S01]  /*0190*/  SHFL.BFLY PT, R9, R6, 0x1, 0x1f ;  /* 0x0c201f0006097f89 */ /* 0x001e2200000e0000 */
[----:B------:R-:W-:-:S04]  /*01a0*/  SHF.R.U32.HI R0, RZ, 0x3, R16 ;  /* 0x00000003ff007819 */ /* 0x000fc80000011610 */
[----:B------:R-:W-:Y:S01]  /*01b0*/  LOP3.LUT R12, R0, 0x4, RZ, 0xc0, !PT ;  /* 0x00000004000c7812 */ /* 0x000fe200078ec0ff */
[----:B0-----:R-:W-:-:S05]  /*01c0*/  FADD R9, R6, R9 ;  /* 0x0000000906097221 */ /* 0x001fca0000000000 */
[----:B------:R-:W-:Y:S04]  /*01d0*/  @!P0 STS [R12], R9 ;  /* 0x000000090c008388 */ /* 0x000fe80000000800 */
[----:B------:R-:W-:Y:S06]  /*01e0*/  BAR.SYNC.DEFER_BLOCKING 0x0 ;  /* 0x0000000000007b1d */ /* 0x000fec0000010000 */
[----:B------:R-:W0:Y:S01]  /*01f0*/  @!P1 LDS R14, [R16.X4] ;  /* 0x00000000100e9984 */ /* 0x000e220000004800 */
[----:B------:R-:W-:-:S04]  /*0200*/  LOP3.LUT R0, R16, 0x1, RZ, 0xc0, !PT ;  /* 0x0000000110007812 */ /* 0x000fc800078ec0ff */
[----:B------:R-:W-:-:S04]  /*0210*/  ISETP.NE.U32.AND P0, PT, R0, 0x1, PT ;  /* 0x000000010000780c */ /* 0x000fc80003f05070 */
[----:B------:R-:W-:Y:S01]  /*0220*/  ISETP.LT.AND P0, PT, R16, 0x2, P0 ;  /* 0x000000021000780c */ /* 0x000fe20000701270 */
[----:B0-----:R-:W0:Y:S02]  /*0230*/  SHFL.BFLY PT, R5, R14, 0x1, 0x1f ;  /* 0x0c201f000e057f89 */ /* 0x001e2400000e0000 */
[----:B0-----:R-:W-:-:S10]  /*0240*/  FADD R5, R14, R5 ;  /* 0x000000050e057221 */ /* 0x001fd40000000000 */
[----:B------:R-:W-:Y:S04]  /*0250*/  @P0 STS [R16.X4], R5 ;  /* 0x0000000510000388 */ /* 0x000fe80000004800 */
[----:B------:R-:W-:Y:S06]  /*0260*/  BAR.SYNC.DEFER_BLOCKING 0x0 ;  /* 0x0000000000007b1d */ /* 0x000fec0000010000 */
[----:B------:R-:W0:Y:S01]  /*0270*/  LDS R0, [RZ] ;  /* 0x00000000ff007984 */ /* 0x000e220000000800 */
[C---:B----4-:R-:W-:Y:S01]  /*0280*/  FADD R6, R8.reuse, R8 ;  /* 0x0000000808067221 */ /* 0x050fe20000000000 */
[----:B------:R-:W-:Y:S01]  /*0290*/  FMUL R9, R8, R8 ;  /* 0x0000000808097220 */ /* 0x000fe20000400000 */
[----:B------:R-:W-:-:S02]  /*02a0*/  FADD R7, R7, R7 ;  /* 0x0000000707077221 */ /* 0x000fc40000000000 */
[----:B---3--:R-:W-:Y:S01]  /*02b0*/  FFMA R6, R4, R6, R11 ;  /* 0x0000000604067223 */ /* 0x008fe2000000000b */
[----:B0-----:R-:W-:-:S04]  /*02c0*/  FFMA R0, R0, -2, RZ ;  /* 0xc000000000007823 */ /* 0x001fc800000000ff */
[----:B------:R-:W-:-:S04]  /*02d0*/  FMUL R9, R0, R9 ;  /* 0x0000000900097220 */ /* 0x000fc80000400000 */
[----:B------:R-:W-:-:S05]  /*02e0*/  FFMA R7, R9, R7, R6 ;  /* 0x0000000709077223 */ /* 0x000fca0000000006 */
[----:B------:R-:W-:Y:S01]  /*02f0*/  STG.E [R2.64], R7 ;  /* 0x0000000702007986 */ /* 0x000fe2000c101904 */
[----:B------:R-:W-:Y:S05]  /*0300*/  EXIT ;  /* 0x000000000000794d */ /* 0x000fea0003800000 */
.L_x_0:
[----:B------:R-:W-:-:S00]  /*0310*/  BRA `(.L_x_0) ;  /* 0xfffffff000007947 */ /* 0x000fc0000383ffff */
[----:B------:R-:W-:-:S00]  /*0320*/  NOP ;  /* 0x0000000000007918 */ /* 0x000fc00000000000 */
        /* <DEDUP_REMOVED lines=13> */
.L_x_1:


//--------------------- .nv.shared.triton_per_fused_add_expand_mul_neg_pow_select_sum_unsqueeze_36 --------------------------
	.section	.nv.shared.triton_per_fused_add_expand_mul_neg_pow_select_sum_unsqueeze_36,"aw",@nobits
	.sectionflags	@""
	.align	16
